//
// Generated by NVIDIA NVVM Compiler
//
// Compiler Build ID: CL-36424714
// Cuda compilation tools, release 13.0, V13.0.88
// Based on NVVM 20.0.0
//

.version 9.0
.target sm_100
.address_size 64

	// .globl	_Z14heatCalcKernelPfS_ii

.visible .entry _Z14heatCalcKernelPfS_ii(
	.param .u64 .ptr .align 1 _Z14heatCalcKernelPfS_ii_param_0,
	.param .u64 .ptr .align 1 _Z14heatCalcKernelPfS_ii_param_1,
	.param .u32 _Z14heatCalcKernelPfS_ii_param_2,
	.param .u32 _Z14heatCalcKernelPfS_ii_param_3
)
{
	.reg .pred 	%p<8>;
	.reg .b32 	%r<18>;
	.reg .b32 	%f<11>;
	.reg .b64 	%rd<18>;

	ld.param.u64 	%rd3, [_Z14heatCalcKernelPfS_ii_param_0];
	ld.param.u64 	%rd4, [_Z14heatCalcKernelPfS_ii_param_1];
	ld.param.u32 	%r4, [_Z14heatCalcKernelPfS_ii_param_2];
	cvta.to.global.u64 	%rd1, %rd4;
	cvta.to.global.u64 	%rd2, %rd3;
	mov.u32 	%r6, %tid.x;
	mov.u32 	%r7, %ntid.x;
	mov.u32 	%r8, %ctaid.x;
	mad.lo.s32 	%r9, %r7, %r8, %r6;
	div.s32 	%r10, %r9, %r4;
	mul.lo.s32 	%r12, %r10, %r4;
	sub.s32 	%r13, %r9, %r12;
	add.s32 	%r14, %r10, -1;
	mad.lo.s32 	%r2, %r14, %r4, %r13;
	shl.b32 	%r3, %r4, 1;
	setp.ne.s32 	%p1, %r13, 0;
	add.s32 	%r15, %r4, -1;
	setp.ne.s32 	%p2, %r13, %r15;
	and.pred  	%p3, %p1, %p2;
	setp.ge.s32 	%p4, %r9, %r4;
	and.pred  	%p5, %p4, %p3;
	mul.lo.s32 	%r16, %r15, %r4;
	setp.lt.s32 	%p6, %r9, %r16;
	and.pred  	%p7, %p5, %p6;
	@%p7 bra 	$L__BB0_2;
	mul.wide.s32 	%rd5, %r9, 4;
	add.s64 	%rd6, %rd2, %rd5;
	ld.global.f32 	%f1, [%rd6];
	add.s64 	%rd7, %rd1, %rd5;
	st.global.f32 	[%rd7], %f1;
	bra.uni 	$L__BB0_3;
$L__BB0_2:
	mul.wide.s32 	%rd8, %r2, 4;
	add.s64 	%rd9, %rd2, %rd8;
	ld.global.f32 	%f2, [%rd9];
	mul.wide.s32 	%rd10, %r9, 4;
	add.s64 	%rd11, %rd2, %rd10;
	ld.global.f32 	%f3, [%rd11+-4];
	add.f32 	%f4, %f2, %f3;
	add.s32 	%r17, %r2, %r3;
	mul.wide.s32 	%rd12, %r17, 4;
	add.s64 	%rd13, %rd2, %rd12;
	ld.global.f32 	%f5, [%rd13];
	add.f32 	%f6, %f4, %f5;
	ld.global.f32 	%f7, [%rd11+4];
	add.f32 	%f8, %f6, %f7;
	mul.f32 	%f9, %f8, 0f3E800000;
	add.s64 	%rd14, %rd1, %rd10;
	st.global.f32 	[%rd14], %f9;
$L__BB0_3:
	bar.sync 	0;
	mul.wide.s32 	%rd15, %r9, 4;
	add.s64 	%rd16, %rd1, %rd15;
	ld.global.f32 	%f10, [%rd16];
	add.s64 	%rd17, %rd2, %rd15;
	st.global.f32 	[%rd17], %f10;
	bar.sync 	0;
	ret;

}
	// .globl	_Z16initializeKernelPfi
.visible .entry _Z16initializeKernelPfi(
	.param .u64 .ptr .align 1 _Z16initializeKernelPfi_param_0,
	.param .u32 _Z16initializeKernelPfi_param_1
)
{
	.reg .pred 	%p<7>;
	.reg .b32 	%r<13>;
	.reg .b64 	%rd<9>;

	ld.param.u64 	%rd2, [_Z16initializeKernelPfi_param_0];
	ld.param.u32 	%r3, [_Z16initializeKernelPfi_param_1];
	cvta.to.global.u64 	%rd1, %rd2;
	mov.u32 	%r4, %tid.x;
	mov.u32 	%r5, %ntid.x;
	mov.u32 	%r6, %ctaid.x;
	mad.lo.s32 	%r1, %r5, %r6, %r4;
	add.s32 	%r7, %r1, -10;
	setp.gt.u32 	%p1, %r7, 20;
	@%p1 bra 	$L__BB1_2;
	mul.wide.u32 	%rd7, %r1, 4;
	add.s64 	%rd8, %rd1, %rd7;
	mov.b32 	%r12, 1125515264;
	st.global.u32 	[%rd8], %r12;
	bra.uni 	$L__BB1_7;
$L__BB1_2:
	setp.lt.s32 	%p2, %r1, %r3;
	@%p2 bra 	$L__BB1_5;
	rem.s32 	%r2, %r1, %r3;
	setp.eq.s32 	%p3, %r2, 0;
	@%p3 bra 	$L__BB1_5;
	add.s32 	%r8, %r3, -1;
	setp.ne.s32 	%p4, %r2, %r8;
	mul.lo.s32 	%r9, %r8, %r3;
	setp.lt.s32 	%p5, %r1, %r9;
	and.pred  	%p6, %p4, %p5;
	@%p6 bra 	$L__BB1_6;
$L__BB1_5:
	mul.wide.s32 	%rd5, %r1, 4;
	add.s64 	%rd6, %rd1, %rd5;
	mov.b32 	%r11, 1117782016;
	st.global.u32 	[%rd6], %r11;
	bra.uni 	$L__BB1_7;
$L__BB1_6:
	mul.wide.s32 	%rd3, %r1, 4;
	add.s64 	%rd4, %rd1, %rd3;
	mov.b32 	%r10, 0;
	st.global.u32 	[%rd4], %r10;
$L__BB1_7:
	ret;

}


// ===== COMPILED SASS (sm_100) =====

	.target	sm_100

	.elftype	@"ET_EXEC"


//--------------------- .note.nv.tkinfo           --------------------------
	.section	.note.nv.tkinfo,"",@"SHT_NOTE"
	.sectionflags	@"SHF_NOTE_NV_TKINFO"
	.tkinfo
        /*0018*/ 	.word	0x00000002
        /*0030*/ 	.string	""
        /*0030*/ 	.string	"ptxas"
        /*0030*/ 	.string	"Cuda compilation tools, release 13.0, V13.0.88"
        /*0030*/ 	.string	"Build cuda_13.0.r13.0/compiler.36424714_0"
        /*0030*/ 	.string	"-arch sm_100 -m 64 "



//--------------------- .note.nv.cuinfo           --------------------------
	.section	.note.nv.cuinfo,"",@"SHT_NOTE"
	.sectionflags	@"SHF_NOTE_NV_CUINFO"
        /*0018*/ 	.short	0x0002
        /*001a*/ 	.short	0x0064
        /*001c*/ 	.short	0x0082
	.zero		2


//--------------------- .nv.info                  --------------------------
	.section	.nv.info,"",@"SHT_CUDA_INFO"
	.align	4


	//----- nvinfo : EIATTR_REGCOUNT
	.align		4
        /*0000*/ 	.byte	0x04, 0x2f
        /*0002*/ 	.short	(.L_1 - .L_0)
	.align		4
.L_0:
        /*0004*/ 	.word	index@(_Z14heatCalcKernelPfS_ii)
        /*0008*/ 	.word	0x00000012


	//----- nvinfo : EIATTR_FRAME_SIZE
	.align		4
.L_1:
        /*000c*/ 	.byte	0x04, 0x11
        /*000e*/ 	.short	(.L_3 - .L_2)
	.align		4
.L_2:
        /*0010*/ 	.word	index@(_Z14heatCalcKernelPfS_ii)
        /*0014*/ 	.word	0x00000000


	//----- nvinfo : EIATTR_REGCOUNT
	.align		4
.L_3:
        /*0018*/ 	.byte	0x04, 0x2f
        /*001a*/ 	.short	(.L_5 - .L_4)
	.align		4
.L_4:
        /*001c*/ 	.word	index@(_Z16initializeKernelPfi)
        /*0020*/ 	.word	0x0000000b


	//----- nvinfo : EIATTR_FRAME_SIZE
	.align		4
.L_5:
        /*0024*/ 	.byte	0x04, 0x11
        /*0026*/ 	.short	(.L_7 - .L_6)
	.align		4
.L_6:
        /*0028*/ 	.word	index@(_Z16initializeKernelPfi)
        /*002c*/ 	.word	0x00000000


	//----- nvinfo : EIATTR_MIN_STACK_SIZE
	.align		4
.L_7:
        /*0030*/ 	.byte	0x04, 0x12
        /*0032*/ 	.short	(.L_9 - .L_8)
	.align		4
.L_8:
        /*0034*/ 	.word	index@(_Z16initializeKernelPfi)
        /*0038*/ 	.word	0x00000000


	//----- nvinfo : EIATTR_MIN_STACK_SIZE
	.align		4
.L_9:
        /*003c*/ 	.byte	0x04, 0x12
        /*003e*/ 	.short	(.L_11 - .L_10)
	.align		4
.L_10:
        /*0040*/ 	.word	index@(_Z14heatCalcKernelPfS_ii)
        /*0044*/ 	.word	0x00000000
.L_11:


//--------------------- .nv.compat                --------------------------
	.section	.nv.compat,"",@"SHT_CUDA_COMPAT_INFO"
	.align	4
        /*0000*/ 	.byte	0x02, 0x09, 0x00, 0x00, 0x02, 0x02, 0x01, 0x00, 0x02, 0x05, 0x05, 0x00, 0x03, 0x07, 0x01, 0x01
        /*0010*/ 	.byte	0x02, 0x03, 0x00, 0x00, 0x02, 0x06, 0x01, 0x00, 0x04, 0x0b, 0x08, 0x00, 0x09, 0x00, 0x00, 0x00
        /*0020*/ 	.byte	0x00, 0x00, 0x00, 0x00


//--------------------- .nv.info._Z16initializeKernelPfi --------------------------
	.section	.nv.info._Z16initializeKernelPfi,"",@"SHT_CUDA_INFO"
	.sectionflags	@""
	.align	4


	//----- nvinfo : EIATTR_CUDA_API_VERSION
	.align		4
        /*0000*/ 	.byte	0x04, 0x37
        /*0002*/ 	.short	(.L_13 - .L_12)
.L_12:
        /*0004*/ 	.word	0x00000082


	//----- nvinfo : EIATTR_KPARAM_INFO
	.align		4
.L_13:
        /*0008*/ 	.byte	0x04, 0x17
        /*000a*/ 	.short	(.L_15 - .L_14)
.L_14:
        /*000c*/ 	.word	0x00000000
        /*0010*/ 	.short	0x0001
        /*0012*/ 	.short	0x0008
        /*0014*/ 	.byte	0x00, 0xf0, 0x11, 0x00


	//----- nvinfo : EIATTR_KPARAM_INFO
	.align		4
.L_15:
        /*0018*/ 	.byte	0x04, 0x17
        /*001a*/ 	.short	(.L_17 - .L_16)
.L_16:
        /*001c*/ 	.word	0x00000000
        /*0020*/ 	.short	0x0000
        /*0022*/ 	.short	0x0000
        /*0024*/ 	.byte	0x00, 0xf5, 0x21, 0x00


	//----- nvinfo : EIATTR_SPARSE_MMA_MASK
	.align		4
.L_17:
        /*0028*/ 	.byte	0x03, 0x50
        /*002a*/ 	.short	0x0000


	//----- nvinfo : EIATTR_MAXREG_COUNT
	.align		4
        /*002c*/ 	.byte	0x03, 0x1b
        /*002e*/ 	.short	0x00ff


	//----- nvinfo : EIATTR_MERCURY_ISA_VERSION
	.align		4
        /*0030*/ 	.byte	0x03, 0x5f
        /*0032*/ 	.short	0x0101


	//----- nvinfo : EIATTR_VRC_CTA_INIT_COUNT
	.align		4
        /*0034*/ 	.byte	0x02, 0x4a
	.zero		1
	.zero		1


	//----- nvinfo : EIATTR_EXIT_INSTR_OFFSETS
	.align		4
        /*0038*/ 	.byte	0x04, 0x1c
        /*003a*/ 	.short	(.L_19 - .L_18)


	//   ....[0]....
.L_18:
        /*003c*/ 	.word	0x000000c0


	//   ....[1]....
        /*0040*/ 	.word	0x00000320


	//   ....[2]....
        /*0044*/ 	.word	0x00000360


	//----- nvinfo : EIATTR_CRS_STACK_SIZE
	.align		4
.L_19:
        /*0048*/ 	.byte	0x04, 0x1e
        /*004a*/ 	.short	(.L_21 - .L_20)
.L_20:
        /*004c*/ 	.word	0x00000000


	//----- nvinfo : EIATTR_CBANK_PARAM_SIZE
	.align		4
.L_21:
        /*0050*/ 	.byte	0x03, 0x19
        /*0052*/ 	.short	0x000c


	//----- nvinfo : EIATTR_PARAM_CBANK
	.align		4
        /*0054*/ 	.byte	0x04, 0x0a
        /*0056*/ 	.short	(.L_23 - .L_22)
	.align		4
.L_22:
        /*0058*/ 	.word	index@(.nv.constant0._Z16initializeKernelPfi)
        /*005c*/ 	.short	0x0380
        /*005e*/ 	.short	0x000c


	//----- nvinfo : EIATTR_SW_WAR
	.align		4
.L_23:
        /*0060*/ 	.byte	0x04, 0x36
        /*0062*/ 	.short	(.L_25 - .L_24)
.L_24:
        /*0064*/ 	.word	0x00000008
.L_25:


//--------------------- .nv.info._Z14heatCalcKernelPfS_ii --------------------------
	.section	.nv.info._Z14heatCalcKernelPfS_ii,"",@"SHT_CUDA_INFO"
	.sectionflags	@""
	.align	4


	//----- nvinfo : EIATTR_CUDA_API_VERSION
	.align		4
        /*0000*/ 	.byte	0x04, 0x37
        /*0002*/ 	.short	(.L_27 - .L_26)
.L_26:
        /*0004*/ 	.word	0x00000082


	//----- nvinfo : EIATTR_KPARAM_INFO
	.align		4
.L_27:
        /*0008*/ 	.byte	0x04, 0x17
        /*000a*/ 	.short	(.L_29 - .L_28)
.L_28:
        /*000c*/ 	.word	0x00000000
        /*0010*/ 	.short	0x0003
        /*0012*/ 	.short	0x0014
        /*0014*/ 	.byte	0x00, 0xf0, 0x11, 0x00


	//----- nvinfo : EIATTR_KPARAM_INFO
	.align		4
.L_29:
        /*0018*/ 	.byte	0x04, 0x17
        /*001a*/ 	.short	(.L_31 - .L_30)
.L_30:
        /*001c*/ 	.word	0x00000000
        /*0020*/ 	.short	0x0002
        /*0022*/ 	.short	0x0010
        /*0024*/ 	.byte	0x00, 0xf0, 0x11, 0x00


	//----- nvinfo : EIATTR_KPARAM_INFO
	.align		4
.L_31:
        /*0028*/ 	.byte	0x04, 0x17
        /*002a*/ 	.short	(.L_33 - .L_32)
.L_32:
        /*002c*/ 	.word	0x00000000
        /*0030*/ 	.short	0x0001
        /*0032*/ 	.short	0x0008
        /*0034*/ 	.byte	0x00, 0xf5, 0x21, 0x00


	//----- nvinfo : EIATTR_KPARAM_INFO
	.align		4
.L_33:
        /*0038*/ 	.byte	0x04, 0x17
        /*003a*/ 	.short	(.L_35 - .L_34)
.L_34:
        /*003c*/ 	.word	0x00000000
        /*0040*/ 	.short	0x0000
        /*0042*/ 	.short	0x0000
        /*0044*/ 	.byte	0x00, 0xf5, 0x21, 0x00


	//----- nvinfo : EIATTR_SPARSE_MMA_MASK
	.align		4
.L_35:
        /*0048*/ 	.byte	0x03, 0x50
        /*004a*/ 	.short	0x0000


	//----- nvinfo : EIATTR_MAXREG_COUNT
	.align		4
        /*004c*/ 	.byte	0x03, 0x1b
        /*004e*/ 	.short	0x00ff


	//----- nvinfo : EIATTR_NUM_BARRIERS
	.align		4
        /*0050*/ 	.byte	0x02, 0x4c
        /*0052*/ 	.byte	0x01
	.zero		1


	//----- nvinfo : EIATTR_MERCURY_ISA_VERSION
	.align		4
        /*0054*/ 	.byte	0x03, 0x5f
        /*0056*/ 	.short	0x0101


	//----- nvinfo : EIATTR_VRC_CTA_INIT_COUNT
	.align		4
        /*0058*/ 	.byte	0x02, 0x4a
	.zero		1
	.zero		1


	//----- nvinfo : EIATTR_EXIT_INSTR_OFFSETS
	.align		4
        /*005c*/ 	.byte	0x04, 0x1c
        /*005e*/ 	.short	(.L_37 - .L_36)


	//   ....[0]....
.L_36:
        /*0060*/ 	.word	0x000003f0


	//----- nvinfo : EIATTR_CBANK_PARAM_SIZE
	.align		4
.L_37:
        /*0064*/ 	.byte	0x03, 0x19
        /*0066*/ 	.short	0x0018


	//----- nvinfo : EIATTR_PARAM_CBANK
	.align		4
        /*0068*/ 	.byte	0x04, 0x0a
        /*006a*/ 	.short	(.L_39 - .L_38)
	.align		4
.L_38:
        /*006c*/ 	.word	index@(.nv.constant0._Z14heatCalcKernelPfS_ii)
        /*0070*/ 	.short	0x0380
        /*0072*/ 	.short	0x0018


	//----- nvinfo : EIATTR_SW_WAR
	.align		4
.L_39:
        /*0074*/ 	.byte	0x04, 0x36
        /*0076*/ 	.short	(.L_41 - .L_40)
.L_40:
        /*0078*/ 	.word	0x00000008
.L_41:


//--------------------- .nv.callgraph             --------------------------
	.section	.nv.callgraph,"",@"SHT_CUDA_CALLGRAPH"
	.align	4
	.sectionentsize	8
	.align		4
        /*0000*/ 	.word	0x00000000
	.align		4
        /*0004*/ 	.word	0xffffffff
	.align		4
        /*0008*/ 	.word	0x00000000
	.align		4
        /*000c*/ 	.word	0xfffffffe
	.align		4
        /*0010*/ 	.word	0x00000000
	.align		4
        /*0014*/ 	.word	0xfffffffd
	.align		4
        /*0018*/ 	.word	0x00000000
	.align		4
        /*001c*/ 	.word	0xfffffffc


//--------------------- .text._Z16initializeKernelPfi --------------------------
	.section	.text._Z16initializeKernelPfi,"ax",@progbits
	.align	128
        .global         _Z16initializeKernelPfi
        .type           _Z16initializeKernelPfi,@function
        .size           _Z16initializeKernelPfi,(.L_x_5 - _Z16initializeKernelPfi)
        .other          _Z16initializeKernelPfi,@"STO_CUDA_ENTRY STV_DEFAULT"
_Z16initializeKernelPfi:
.text._Z16initializeKernelPfi:
[----:B------:R-:W-:Y:S01]  /*0000*/  LDC R1, c[0x0][0x37c] ;  /* 0x0000df00ff017b82 */ /* 0x000fe20000000800 */
[----:B------:R-:W0:Y:S01]  /*0010*/  S2R R0, SR_TID.X ;  /* 0x0000000000007919 */ /* 0x000e220000002100 */
[----:B------:R-:W0:Y:S01]  /*0020*/  LDCU UR4, c[0x0][0x360] ;  /* 0x00006c00ff0477ac */ /* 0x000e220008000800 */
[----:B------:R-:W0:Y:S02]  /*0030*/  S2R R3, SR_CTAID.X ;  /* 0x0000000000037919 */ /* 0x000e240000002500 */
[----:B0-----:R-:W-:Y:S01]  /*0040*/  IMAD R0, R3, UR4, R0 ;  /* 0x0000000403007c24 */ /* 0x001fe2000f8e0200 */
[----:B------:R-:W0:Y:S03]  /*0050*/  LDCU.64 UR4, c[0x0][0x358] ;  /* 0x00006b00ff0477ac */ /* 0x000e260008000a00 */
[----:B------:R-:W-:-:S05]  /*0060*/  VIADD R2, R0, 0xfffffff6 ;  /* 0xfffffff600027836 */ /* 0x000fca0000000000 */
[----:B------:R-:W-:-:S13]  /*0070*/  ISETP.GT.U32.AND P0, PT, R2, 0x14, PT ;  /* 0x000000140200780c */ /* 0x000fda0003f04070 */
[----:B------:R-:W1:Y:S01]  /*0080*/  @!P0 LDC.64 R2, c[0x0][0x380] ;  /* 0x0000e000ff028b82 */ /* 0x000e620000000a00 */
[----:B------:R-:W-:Y:S02]  /*0090*/  @!P0 IMAD.MOV.U32 R5, RZ, RZ, 0x43160000 ;  /* 0x43160000ff058424 */ /* 0x000fe400078e00ff */
[----:B-1----:R-:W-:-:S05]  /*00a0*/  @!P0 IMAD.WIDE.U32 R2, R0, 0x4, R2 ;  /* 0x0000000400028825 */ /* 0x002fca00078e0002 */
[----:B0-----:R0:W-:Y:S01]  /*00b0*/  @!P0 STG.E desc[UR4][R2.64], R5 ;  /* 0x0000000502008986 */ /* 0x0011e2000c101904 */
[----:B------:R-:W-:Y:S05]  /*00c0*/  @!P0 EXIT ;  /* 0x000000000000894d */ /* 0x000fea0003800000 */
[----:B------:R-:W1:Y:S01]  /*00d0*/  LDC R7, c[0x0][0x388] ;  /* 0x0000e200ff077b82 */ /* 0x000e620000000800 */
[----:B------:R-:W-:Y:S01]  /*00e0*/  BSSY.RECONVERGENT B0, `(.L_x_0) ;  /* 0x000001f000007945 */ /* 0x000fe20003800200 */
[----:B-1----:R-:W-:-:S13]  /*00f0*/  ISETP.GE.AND P0, PT, R0, R7, PT ;  /* 0x000000070000720c */ /* 0x002fda0003f06270 */
[----:B------:R-:W-:Y:S05]  /*0100*/  @!P0 BRA `(.L_x_1) ;  /* 0x0000000000708947 */ /* 0x000fea0003800000 */
[----:B------:R-:W-:Y:S02]  /*0110*/  IABS R6, R7 ;  /* 0x0000000700067213 */ /* 0x000fe40000000000 */
[----:B------:R-:W-:Y:S02]  /*0120*/  IABS R8, R0 ;  /* 0x0000000000087213 */ /* 0x000fe40000000000 */
[----:B------:R-:W1:Y:S01]  /*0130*/  I2F.RP R4, R6 ;  /* 0x0000000600047306 */ /* 0x000e620000209400 */
[----:B------:R-:W-:Y:S02]  /*0140*/  ISETP.GE.AND P2, PT, R0, RZ, PT ;  /* 0x000000ff0000720c */ /* 0x000fe40003f46270 */
[----:B------:R-:W-:-:S05]  /*0150*/  ISETP.NE.AND P1, PT, R7, RZ, PT ;  /* 0x000000ff0700720c */ /* 0x000fca0003f25270 */
[----:B-1----:R-:W0:Y:S02]  /*0160*/  MUFU.RCP R4, R4 ;  /* 0x0000000400047308 */ /* 0x002e240000001000 */
[----:B0-----:R-:W-:-:S06]  /*0170*/  IADD3 R2, PT, PT, R4, 0xffffffe, RZ ;  /* 0x0ffffffe04027810 */ /* 0x001fcc0007ffe0ff */
[----:B------:R0:W1:Y:S02]  /*0180*/  F2I.FTZ.U32.TRUNC.NTZ R3, R2 ;  /* 0x0000000200037305 */ /* 0x000064000021f000 */
[----:B0-----:R-:W-:Y:S02]  /*0190*/  HFMA2 R2, -RZ, RZ, 0, 0 ;  /* 0x00000000ff027431 */ /* 0x001fe400000001ff */
[----:B-1----:R-:W-:-:S04]  /*01a0*/  IMAD.MOV R5, RZ, RZ, -R3 ;  /* 0x000000ffff057224 */ /* 0x002fc800078e0a03 */
[----:B------:R-:W-:-:S04]  /*01b0*/  IMAD R5, R5, R6, RZ ;  /* 0x0000000605057224 */ /* 0x000fc800078e02ff */
[----:B------:R-:W-:-:S04]  /*01c0*/  IMAD.HI.U32 R3, R3, R5, R2 ;  /* 0x0000000503037227 */ /* 0x000fc800078e0002 */
[----:B------:R-:W-:Y:S02]  /*01d0*/  IMAD.MOV.U32 R5, RZ, RZ, R8 ;  /* 0x000000ffff057224 */ /* 0x000fe400078e0008 */
[----:B------:R-:W-:Y:S02]  /*01e0*/  VIADD R2, R7, 0xffffffff ;  /* 0xffffffff07027836 */ /* 0x000fe40000000000 */
[----:B------:R-:W-:-:S05]  /*01f0*/  IMAD.HI.U32 R3, R3, R5, RZ ;  /* 0x0000000503037227 */ /* 0x000fca00078e00ff */
[----:B------:R-:W-:-:S05]  /*0200*/  IADD3 R3, PT, PT, -R3, RZ, RZ ;  /* 0x000000ff03037210 */ /* 0x000fca0007ffe1ff */
[----:B------:R-:W-:Y:S02]  /*0210*/  IMAD R3, R6, R3, R5 ;  /* 0x0000000306037224 */ /* 0x000fe400078e0205 */
[----:B------:R-:W-:-:S03]  /*0220*/  IMAD R5, R2, R7, RZ ;  /* 0x0000000702057224 */ /* 0x000fc600078e02ff */
[----:B------:R-:W-:-:S13]  /*0230*/  ISETP.GT.U32.AND P0, PT, R6, R3, PT ;  /* 0x000000030600720c */ /* 0x000fda0003f04070 */
[----:B------:R-:W-:-:S05]  /*0240*/  @!P0 IMAD.IADD R3, R3, 0x1, -R6 ;  /* 0x0000000103038824 */ /* 0x000fca00078e0a06 */
[----:B------:R-:W-:-:S13]  /*0250*/  ISETP.GT.U32.AND P0, PT, R6, R3, PT ;  /* 0x000000030600720c */ /* 0x000fda0003f04070 */
[----:B------:R-:W-:Y:S02]  /*0260*/  @!P0 IADD3 R3, PT, PT, R3, -R6, RZ ;  /* 0x8000000603038210 */ /* 0x000fe40007ffe0ff */
[----:B------:R-:W-:Y:S02]  /*0270*/  ISETP.GE.AND P0, PT, R0, R5, PT ;  /* 0x000000050000720c */ /* 0x000fe40003f06270 */
[----:B------:R-:W-:Y:S02]  /*0280*/  @!P2 IADD3 R3, PT, PT, -R3, RZ, RZ ;  /* 0x000000ff0303a210 */ /* 0x000fe40007ffe1ff */
[----:B------:R-:W-:-:S04]  /*0290*/  @!P1 LOP3.LUT R3, RZ, R7, RZ, 0x33, !PT ;  /* 0x00000007ff039212 */ /* 0x000fc800078e33ff */
[C---:B------:R-:W-:Y:S02]  /*02a0*/  ISETP.NE.AND P0, PT, R3.reuse, R2, !P0 ;  /* 0x000000020300720c */ /* 0x040fe40004705270 */
[----:B------:R-:W-:-:S13]  /*02b0*/  ISETP.NE.AND P1, PT, R3, RZ, PT ;  /* 0x000000ff0300720c */ /* 0x000fda0003f25270 */
[----:B------:R-:W-:Y:S05]  /*02c0*/  @P0 BRA P1, `(.L_x_2) ;  /* 0x0000000000180947 */ /* 0x000fea0000800000 */
.L_x_1:
[----:B------:R-:W-:Y:S05]  /*02d0*/  BSYNC.RECONVERGENT B0 ;  /* 0x0000000000007941 */ /* 0x000fea0003800200 */
.L_x_0:
[----:B0-----:R-:W0:Y:S01]  /*02e0*/  LDC.64 R2, c[0x0][0x380] ;  /* 0x0000e000ff027b82 */ /* 0x001e220000000a00 */
[----:B------:R-:W-:Y:S02]  /*02f0*/  IMAD.MOV.U32 R5, RZ, RZ, 0x42a00000 ;  /* 0x42a00000ff057424 */ /* 0x000fe400078e00ff */
[----:B0-----:R-:W-:-:S05]  /*0300*/  IMAD.WIDE R2, R0, 0x4, R2 ;  /* 0x0000000400027825 */ /* 0x001fca00078e0202 */
[----:B------:R-:W-:Y:S01]  /*0310*/  STG.E desc[UR4][R2.64], R5 ;  /* 0x0000000502007986 */ /* 0x000fe2000c101904 */
[----:B------:R-:W-:Y:S05]  /*0320*/  EXIT ;  /* 0x000000000000794d */ /* 0x000fea0003800000 */
.L_x_2:
[----:B------:R-:W0:Y:S02]  /*0330*/  LDC.64 R2, c[0x0][0x380] ;  /* 0x0000e000ff027b82 */ /* 0x000e240000000a00 */
[----:B0-----:R-:W-:-:S05]  /*0340*/  IMAD.WIDE R2, R0, 0x4, R2 ;  /* 0x0000000400027825 */ /* 0x001fca00078e0202 */
[----:B------:R-:W-:Y:S01]  /*0350*/  STG.E desc[UR4][R2.64], RZ ;  /* 0x000000ff02007986 */ /* 0x000fe2000c101904 */
[----:B------:R-:W-:Y:S05]  /*0360*/  EXIT ;  /* 0x000000000000794d */ /* 0x000fea0003800000 */
.L_x_3:
[----:B------:R-:W-:-:S00]  /*0370*/  BRA `(.L_x_3) ;  /* 0xfffffffc00fc7947 */ /* 0x000fc0000383ffff */
[----:B------:R-:W-:-:S00]  /*0380*/  NOP ;  /* 0x0000000000007918 */ /* 0x000fc00000000000 */
[----:B------:R-:W-:-:S00]  /*0390*/  NOP ;  /* 0x0000000000007918 */ /* 0x000fc00000000000 */
[----:B------:R-:W-:-:S00]  /*03a0*/  NOP ;  /* 0x0000000000007918 */ /* 0x000fc00000000000 */
[----:B------:R-:W-:-:S00]  /*03b0*/  NOP ;  /* 0x0000000000007918 */ /* 0x000fc00000000000 */
[----:B------:R-:W-:-:S00]  /*03c0*/  NOP ;  /* 0x0000000000007918 */ /* 0x000fc00000000000 */
[----:B------:R-:W-:-:S00]  /*03d0*/  NOP ;  /* 0x0000000000007918 */ /* 0x000fc00000000000 */
[----:B------:R-:W-:-:S00]  /*03e0*/  NOP ;  /* 0x0000000000007918 */ /* 0x000fc00000000000 */
[----:B------:R-:W-:-:S00]  /*03f0*/  NOP ;  /* 0x0000000000007918 */ /* 0x000fc00000000000 */
.L_x_5:


//--------------------- .text._Z14heatCalcKernelPfS_ii --------------------------
	.section	.text._Z14heatCalcKernelPfS_ii,"ax",@progbits
	.align	128
        .global         _Z14heatCalcKernelPfS_ii
        .type           _Z14heatCalcKernelPfS_ii,@function
        .size           _Z14heatCalcKernelPfS_ii,(.L_x_6 - _Z14heatCalcKernelPfS_ii)
        .other          _Z14heatCalcKernelPfS_ii,@"STO_CUDA_ENTRY STV_DEFAULT"
_Z14heatCalcKernelPfS_ii:
.text._Z14heatCalcKernelPfS_ii:
[----:B------:R-:W-:Y:S08]  /*0000*/  LDC R1, c[0x0][0x37c] ;  /* 0x0000df00ff017b82 */ /* 0x000ff00000000800 */
[----:B------:R-:W0:Y:S01]  /*0010*/  LDC R0, c[0x0][0x390] ;  /* 0x0000e400ff007b82 */ /* 0x000e220000000800 */
[----:B------:R-:W1:Y:S01]  /*0020*/  S2R R7, SR_TID.X ;  /* 0x0000000000077919 */ /* 0x000e620000002100 */
[----:B------:R-:W1:Y:S01]  /*0030*/  LDCU UR4, c[0x0][0x360] ;  /* 0x00006c00ff0477ac */ /* 0x000e620008000800 */
[----:B------:R-:W1:Y:S01]  /*0040*/  S2R R6, SR_CTAID.X ;  /* 0x0000000000067919 */ /* 0x000e620000002500 */
[----:B0-----:R-:W-:-:S04]  /*0050*/  IABS R5, R0 ;  /* 0x0000000000057213 */ /* 0x001fc80000000000 */
[----:B------:R-:W0:Y:S01]  /*0060*/  I2F.RP R4, R5 ;  /* 0x0000000500047306 */ /* 0x000e220000209400 */
[----:B-1----:R-:W-:Y:S01]  /*0070*/  IMAD R7, R6, UR4, R7 ;  /* 0x0000000406077c24 */ /* 0x002fe2000f8e0207 */
[----:B------:R-:W1:Y:S06]  /*0080*/  LDCU.64 UR4, c[0x0][0x358] ;  /* 0x00006b00ff0477ac */ /* 0x000e6c0008000a00 */
[----:B0-----:R-:W0:Y:S02]  /*0090*/  MUFU.RCP R4, R4 ;  /* 0x0000000400047308 */ /* 0x001e240000001000 */
[----:B0-----:R-:W-:-:S02]  /*00a0*/  IADD3 R2, PT, PT, R4, 0xffffffe, RZ ;  /* 0x0ffffffe04027810 */ /* 0x001fc40007ffe0ff */
[----:B------:R-:W-:-:S04]  /*00b0*/  IABS R4, R7 ;  /* 0x0000000700047213 */ /* 0x000fc80000000000 */
[----:B------:R0:W2:Y:S02]  /*00c0*/  F2I.FTZ.U32.TRUNC.NTZ R3, R2 ;  /* 0x0000000200037305 */ /* 0x0000a4000021f000 */
[----:B0-----:R-:W-:Y:S01]  /*00d0*/  IMAD.MOV.U32 R2, RZ, RZ, RZ ;  /* 0x000000ffff027224 */ /* 0x001fe200078e00ff */
[----:B--2---:R-:W-:-:S05]  /*00e0*/  IADD3 R8, PT, PT, RZ, -R3, RZ ;  /* 0x80000003ff087210 */ /* 0x004fca0007ffe0ff */
[----:B------:R-:W-:-:S04]  /*00f0*/  IMAD R9, R8, R5, RZ ;  /* 0x0000000508097224 */ /* 0x000fc800078e02ff */
[----:B------:R-:W-:Y:S02]  /*0100*/  IMAD.HI.U32 R3, R3, R9, R2 ;  /* 0x0000000903037227 */ /* 0x000fe400078e0002 */
[----:B------:R-:W0:Y:S04]  /*0110*/  LDC.64 R8, c[0x0][0x388] ;  /* 0x0000e200ff087b82 */ /* 0x000e280000000a00 */
[----:B------:R-:W-:-:S05]  /*0120*/  IMAD.HI.U32 R3, R3, R4, RZ ;  /* 0x0000000403037227 */ /* 0x000fca00078e00ff */
[----:B------:R-:W-:-:S05]  /*0130*/  IADD3 R2, PT, PT, -R3, RZ, RZ ;  /* 0x000000ff03027210 */ /* 0x000fca0007ffe1ff */
[----:B------:R-:W-:Y:S02]  /*0140*/  IMAD R2, R5, R2, R4 ;  /* 0x0000000205027224 */ /* 0x000fe400078e0204 */
[----:B------:R-:W-:-:S03]  /*0150*/  VIADD R4, R0, 0xffffffff ;  /* 0xffffffff00047836 */ /* 0x000fc60000000000 */
[----:B------:R-:W-:-:S13]  /*0160*/  ISETP.GT.U32.AND P2, PT, R5, R2, PT ;  /* 0x000000020500720c */ /* 0x000fda0003f44070 */
[----:B------:R-:W-:Y:S01]  /*0170*/  @!P2 IMAD.IADD R2, R2, 0x1, -R5 ;  /* 0x000000010202a824 */ /* 0x000fe200078e0a05 */
[----:B------:R-:W-:Y:S02]  /*0180*/  @!P2 IADD3 R3, PT, PT, R3, 0x1, RZ ;  /* 0x000000010303a810 */ /* 0x000fe40007ffe0ff */
[----:B------:R-:W-:Y:S02]  /*0190*/  ISETP.NE.AND P2, PT, R0, RZ, PT ;  /* 0x000000ff0000720c */ /* 0x000fe40003f45270 */
[----:B------:R-:W-:Y:S02]  /*01a0*/  ISETP.GE.U32.AND P0, PT, R2, R5, PT ;  /* 0x000000050200720c */ /* 0x000fe40003f06070 */
[----:B------:R-:W-:-:S04]  /*01b0*/  LOP3.LUT R2, R7, R0, RZ, 0x3c, !PT ;  /* 0x0000000007027212 */ /* 0x000fc800078e3cff */
[----:B------:R-:W-:-:S07]  /*01c0*/  ISETP.GE.AND P1, PT, R2, RZ, PT ;  /* 0x000000ff0200720c */ /* 0x000fce0003f26270 */
[----:B------:R-:W-:-:S05]  /*01d0*/  @P0 IADD3 R3, PT, PT, R3, 0x1, RZ ;  /* 0x0000000103030810 */ /* 0x000fca0007ffe0ff */
[----:B------:R-:W-:Y:S02]  /*01e0*/  IMAD.MOV.U32 R6, RZ, RZ, R3 ;  /* 0x000000ffff067224 */ /* 0x000fe400078e0003 */
[----:B------:R-:W2:Y:S03]  /*01f0*/  LDC.64 R2, c[0x0][0x380] ;  /* 0x0000e000ff027b82 */ /* 0x000ea60000000a00 */
[----:B------:R-:W-:Y:S02]  /*0200*/  @!P1 IADD3 R6, PT, PT, -R6, RZ, RZ ;  /* 0x000000ff06069210 */ /* 0x000fe40007ffe1ff */
[----:B------:R-:W-:-:S04]  /*0210*/  @!P2 LOP3.LUT R6, RZ, R0, RZ, 0x33, !PT ;  /* 0x00000000ff06a212 */ /* 0x000fc800078e33ff */
[----:B------:R-:W-:-:S05]  /*0220*/  IADD3 R11, PT, PT, -R6, RZ, RZ ;  /* 0x000000ff060b7210 */ /* 0x000fca0007ffe1ff */
[----:B------:R-:W-:-:S05]  /*0230*/  IMAD R11, R0, R11, R7 ;  /* 0x0000000b000b7224 */ /* 0x000fca00078e0207 */
[----:B------:R-:W-:Y:S01]  /*0240*/  ISETP.NE.AND P0, PT, R11, R4, PT ;  /* 0x000000040b00720c */ /* 0x000fe20003f05270 */
[----:B------:R-:W-:-:S03]  /*0250*/  IMAD R4, R4, R0, RZ ;  /* 0x0000000004047224 */ /* 0x000fc600078e02ff */
[----:B------:R-:W-:-:S04]  /*0260*/  ISETP.NE.AND P0, PT, R11, RZ, P0 ;  /* 0x000000ff0b00720c */ /* 0x000fc80000705270 */
[----:B------:R-:W-:-:S04]  /*0270*/  ISETP.GE.AND P0, PT, R7, R0, P0 ;  /* 0x000000000700720c */ /* 0x000fc80000706270 */
[C---:B------:R-:W-:Y:S01]  /*0280*/  ISETP.LT.AND P0, PT, R7.reuse, R4, P0 ;  /* 0x000000040700720c */ /* 0x040fe20000701270 */
[----:B--2---:R-:W-:-:S12]  /*0290*/  IMAD.WIDE R4, R7, 0x4, R2 ;  /* 0x0000000407047825 */ /* 0x004fd800078e0202 */
[----:B-1----:R-:W2:Y:S01]  /*02a0*/  @!P0 LDG.E R13, desc[UR4][R4.64] ;  /* 0x00000004040d8981 */ /* 0x002ea2000c1e1900 */
[----:B------:R-:W-:-:S05]  /*02b0*/  IADD3 R6, PT, PT, R6, -0x1, RZ ;  /* 0xffffffff06067810 */ /* 0x000fca0007ffe0ff */
[----:B------:R-:W-:Y:S02]  /*02c0*/  IMAD R15, R6, R0, R11 ;  /* 0x00000000060f7224 */ /* 0x000fe400078e020b */
[----:B0-----:R-:W-:-:S03]  /*02d0*/  IMAD.WIDE R6, R7, 0x4, R8 ;  /* 0x0000000407067825 */ /* 0x001fc600078e0208 */
[----:B------:R-:W-:Y:S01]  /*02e0*/  @P0 LEA R11, R0, R15, 0x1 ;  /* 0x0000000f000b0211 */ /* 0x000fe200078e08ff */
[----:B------:R-:W-:-:S04]  /*02f0*/  @P0 IMAD.WIDE R8, R15, 0x4, R2 ;  /* 0x000000040f080825 */ /* 0x000fc800078e0202 */
[----:B------:R-:W-:Y:S01]  /*0300*/  @P0 IMAD.WIDE R2, R11, 0x4, R2 ;  /* 0x000000040b020825 */ /* 0x000fe200078e0202 */
[----:B--2---:R-:W-:Y:S04]  /*0310*/  @!P0 STG.E desc[UR4][R6.64], R13 ;  /* 0x0000000d06008986 */ /* 0x004fe8000c101904 */
[----:B------:R-:W2:Y:S04]  /*0320*/  @P0 LDG.E R8, desc[UR4][R8.64] ;  /* 0x0000000408080981 */ /* 0x000ea8000c1e1900 */
[----:B------:R-:W2:Y:S04]  /*0330*/  @P0 LDG.E R11, desc[UR4][R4.64+-0x4] ;  /* 0xfffffc04040b0981 */ /* 0x000ea8000c1e1900 */
[----:B------:R-:W3:Y:S04]  /*0340*/  @P0 LDG.E R2, desc[UR4][R2.64] ;  /* 0x0000000402020981 */ /* 0x000ee8000c1e1900 */
[----:B------:R-:W4:Y:S01]  /*0350*/  @P0 LDG.E R0, desc[UR4][R4.64+0x4] ;  /* 0x0000040404000981 */ /* 0x000f22000c1e1900 */
[----:B--2---:R-:W-:-:S04]  /*0360*/  @P0 FADD R11, R8, R11 ;  /* 0x0000000b080b0221 */ /* 0x004fc80000000000 */
[----:B---3--:R-:W-:-:S04]  /*0370*/  @P0 FADD R11, R11, R2 ;  /* 0x000000020b0b0221 */ /* 0x008fc80000000000 */
[----:B----4-:R-:W-:-:S04]  /*0380*/  @P0 FADD R0, R11, R0 ;  /* 0x000000000b000221 */ /* 0x010fc80000000000 */
[----:B------:R-:W-:-:S05]  /*0390*/  @P0 FMUL R11, R0, 0.25 ;  /* 0x3e800000000b0820 */ /* 0x000fca0000400000 */
[----:B------:R-:W-:Y:S01]  /*03a0*/  @P0 STG.E desc[UR4][R6.64], R11 ;  /* 0x0000000b06000986 */ /* 0x000fe2000c101904 */
[----:B------:R-:W-:Y:S06]  /*03b0*/  BAR.SYNC.DEFER_BLOCKING 0x0 ;  /* 0x0000000000007b1d */ /* 0x000fec0000010000 */
[----:B------:R-:W2:Y:S04]  /*03c0*/  LDG.E R9, desc[UR4][R6.64] ;  /* 0x0000000406097981 */ /* 0x000ea8000c1e1900 */
[----:B--2---:R-:W-:Y:S01]  /*03d0*/  STG.E desc[UR4][R4.64], R9 ;  /* 0x0000000904007986 */ /* 0x004fe2000c101904 */
[----:B------:R-:W-:Y:S06]  /*03e0*/  BAR.SYNC.DEFER_BLOCKING 0x0 ;  /* 0x0000000000007b1d */ /* 0x000fec0000010000 */
[----:B------:R-:W-:Y:S05]  /*03f0*/  EXIT ;  /* 0x000000000000794d */ /* 0x000fea0003800000 */
.L_x_4:
        /* <DEDUP_REMOVED lines=16> */
.L_x_6:


//--------------------- .nv.shared.reserved.0     --------------------------
	.section	.nv.shared.reserved.0,"aw",@nobits
	.weak		__nv_reservedSMEM_offset_0_alias
	.size		__nv_reservedSMEM_offset_0_alias, 0, 64
	.other		__nv_reservedSMEM_offset_0_alias,@"STO_CUDA_RESERVED_SHARED STV_DEFAULT"
__nv_reservedSMEM_offset_0_alias:
	.zero		0
	.zero		64


//--------------------- .nv.constant0._Z16initializeKernelPfi --------------------------
	.section	.nv.constant0._Z16initializeKernelPfi,"a",@progbits
	.sectionflags	@""
	.align	4
.nv.constant0._Z16initializeKernelPfi:
	.zero		908


//--------------------- .nv.constant0._Z14heatCalcKernelPfS_ii --------------------------
	.section	.nv.constant0._Z14heatCalcKernelPfS_ii,"a",@progbits
	.sectionflags	@""
	.align	4
.nv.constant0._Z14heatCalcKernelPfS_ii:
	.zero		920


//--------------------- SYMBOLS --------------------------

	.type		.nv.reservedSmem.offset0,@object
	.size		.nv.reservedSmem.offset0,0x4
